	.headerflags	@"EF_CUDA_TEXMODE_UNIFIED EF_CUDA_64BIT_ADDRESS EF_CUDA_ACCELERATORS EF_CUDA_SM90 EF_CUDA_VIRTUAL_SM(EF_CUDA_SM90)"
	.elftype	@"ET_EXEC"


//--------------------- .nv.info                  --------------------------
	.section	.nv.info,"",@"SHT_CUDA_INFO"
	.align	4


	//----- nvinfo : EIATTR_REGCOUNT
	.align		4
        /*0000*/ 	.byte	0x04, 0x2f
        /*0002*/ 	.short	(.L_3 - .L_2)
	.align		4
.L_2:
        /*0004*/ 	.word	index@(triton_poi_fused__native_batch_norm_legit_no_training_add_relu_20)
        /*0008*/ 	.word	0x00000030


	//----- nvinfo : EIATTR_MIN_STACK_SIZE
	.align		4
.L_3:
        /*000c*/ 	.byte	0x04, 0x12
        /*000e*/ 	.short	(.L_5 - .L_4)
	.align		4
.L_4:
        /*0010*/ 	.word	index@(triton_poi_fused__native_batch_norm_legit_no_training_add_relu_20)
        /*0014*/ 	.word	0x00000000


	//----- nvinfo : EIATTR_FRAME_SIZE
	.align		4
.L_5:
        /*0018*/ 	.byte	0x04, 0x11
        /*001a*/ 	.short	(.L_7 - .L_6)
	.align		4
.L_6:
        /*001c*/ 	.word	index@(triton_poi_fused__native_batch_norm_legit_no_training_add_relu_20)
        /*0020*/ 	.word	0x00000000


	//----- nvinfo : EIATTR_MIN_STACK_SIZE
	.align		4
.L_7:
        /*0024*/ 	.byte	0x04, 0x12
        /*0026*/ 	.short	(.L_9 - .L_8)
	.align		4
.L_8:
        /*0028*/ 	.word	index@(triton_poi_fused__native_batch_norm_legit_no_training_add_relu_20)
        /*002c*/ 	.word	0x00000000
.L_9:


//--------------------- .nv.info.triton_poi_fused__native_batch_norm_legit_no_training_add_relu_20 --------------------------
	.section	.nv.info.triton_poi_fused__native_batch_norm_legit_no_training_add_relu_20,"",@"SHT_CUDA_INFO"
	.sectionflags	@""
	.align	4


	//----- nvinfo : EIATTR_CUDA_API_VERSION
	.align		4
        /*0000*/ 	.byte	0x04, 0x37
        /*0002*/ 	.short	(.L_11 - .L_10)
.L_10:
        /*0004*/ 	.word	0x0000007c


	//----- nvinfo : EIATTR_KPARAM_INFO
	.align		4
.L_11:
        /*0008*/ 	.byte	0x04, 0x17
        /*000a*/ 	.short	(.L_13 - .L_12)
.L_12:
        /*000c*/ 	.word	0x00000000
        /*0010*/ 	.short	0x0009
        /*0012*/ 	.short	0x0044
        /*0014*/ 	.byte	0x00, 0xf0, 0x11, 0x00


	//----- nvinfo : EIATTR_KPARAM_INFO
	.align		4
.L_13:
        /*0018*/ 	.byte	0x04, 0x17
        /*001a*/ 	.short	(.L_15 - .L_14)
.L_14:
        /*001c*/ 	.word	0x00000000
        /*0020*/ 	.short	0x0008
        /*0022*/ 	.short	0x0040
        /*0024*/ 	.byte	0x00, 0xf0, 0x11, 0x00


	//----- nvinfo : EIATTR_KPARAM_INFO
	.align		4
.L_15:
        /*0028*/ 	.byte	0x04, 0x17
        /*002a*/ 	.short	(.L_17 - .L_16)
.L_16:
        /*002c*/ 	.word	0x00000000
        /*0030*/ 	.short	0x0007
        /*0032*/ 	.short	0x0038
        /*0034*/ 	.byte	0x00, 0xf4, 0x21, 0x00


	//----- nvinfo : EIATTR_KPARAM_INFO
	.align		4
.L_17:
        /*0038*/ 	.byte	0x04, 0x17
        /*003a*/ 	.short	(.L_19 - .L_18)
.L_18:
        /*003c*/ 	.word	0x00000000
        /*0040*/ 	.short	0x0006
        /*0042*/ 	.short	0x0030
        /*0044*/ 	.byte	0x00, 0xf4, 0x21, 0x00


	//----- nvinfo : EIATTR_KPARAM_INFO
	.align		4
.L_19:
        /*0048*/ 	.byte	0x04, 0x17
        /*004a*/ 	.short	(.L_21 - .L_20)
.L_20:
        /*004c*/ 	.word	0x00000000
        /*0050*/ 	.short	0x0005
        /*0052*/ 	.short	0x0028
        /*0054*/ 	.byte	0x00, 0xf4, 0x21, 0x00


	//----- nvinfo : EIATTR_KPARAM_INFO
	.align		4
.L_21:
        /*0058*/ 	.byte	0x04, 0x17
        /*005a*/ 	.short	(.L_23 - .L_22)
.L_22:
        /*005c*/ 	.word	0x00000000
        /*0060*/ 	.short	0x0004
        /*0062*/ 	.short	0x0020
        /*0064*/ 	.byte	0x00, 0xf4, 0x21, 0x00


	//----- nvinfo : EIATTR_KPARAM_INFO
	.align		4
.L_23:
        /*0068*/ 	.byte	0x04, 0x17
        /*006a*/ 	.short	(.L_25 - .L_24)
.L_24:
        /*006c*/ 	.word	0x00000000
        /*0070*/ 	.short	0x0003
        /*0072*/ 	.short	0x0018
        /*0074*/ 	.byte	0x00, 0xf4, 0x21, 0x00


	//----- nvinfo : EIATTR_KPARAM_INFO
	.align		4
.L_25:
        /*0078*/ 	.byte	0x04, 0x17
        /*007a*/ 	.short	(.L_27 - .L_26)
.L_26:
        /*007c*/ 	.word	0x00000000
        /*0080*/ 	.short	0x0002
        /*0082*/ 	.short	0x0010
        /*0084*/ 	.byte	0x00, 0xf4, 0x21, 0x00


	//----- nvinfo : EIATTR_KPARAM_INFO
	.align		4
.L_27:
        /*0088*/ 	.byte	0x04, 0x17
        /*008a*/ 	.short	(.L_29 - .L_28)
.L_28:
        /*008c*/ 	.word	0x00000000
        /*0090*/ 	.short	0x0001
        /*0092*/ 	.short	0x0008
        /*0094*/ 	.byte	0x00, 0xf4, 0x21, 0x00


	//----- nvinfo : EIATTR_KPARAM_INFO
	.align		4
.L_29:
        /*0098*/ 	.byte	0x04, 0x17
        /*009a*/ 	.short	(.L_31 - .L_30)
.L_30:
        /*009c*/ 	.word	0x00000000
        /*00a0*/ 	.short	0x0000
        /*00a2*/ 	.short	0x0000
        /*00a4*/ 	.byte	0x00, 0xf4, 0x21, 0x00


	//----- nvinfo : EIATTR_SPARSE_MMA_MASK
	.align		4
.L_31:
        /*00a8*/ 	.byte	0x03, 0x50
        /*00aa*/ 	.short	0x0000


	//----- nvinfo : EIATTR_MAXREG_COUNT
	.align		4
        /*00ac*/ 	.byte	0x03, 0x1b
        /*00ae*/ 	.short	0x00ff


	//----- nvinfo : EIATTR_EXIT_INSTR_OFFSETS
	.align		4
        /*00b0*/ 	.byte	0x04, 0x1c
        /*00b2*/ 	.short	(.L_33 - .L_32)


	//   ....[0]....
.L_32:
        /*00b4*/ 	.word	0x00001a30


	//   ....[1]....
        /*00b8*/ 	.word	0x00001a70


	//----- nvinfo : EIATTR_REQNTID
	.align		4
.L_33:
        /*00bc*/ 	.byte	0x04, 0x10
        /*00be*/ 	.short	(.L_35 - .L_34)
.L_34:
        /*00c0*/ 	.word	0x00000100
        /*00c4*/ 	.word	0x00000001
        /*00c8*/ 	.word	0x00000001


	//----- nvinfo : EIATTR_CBANK_PARAM_SIZE
	.align		4
.L_35:
        /*00cc*/ 	.byte	0x03, 0x19
        /*00ce*/ 	.short	0x0048


	//----- nvinfo : EIATTR_PARAM_CBANK
	.align		4
        /*00d0*/ 	.byte	0x04, 0x0a
        /*00d2*/ 	.short	(.L_37 - .L_36)
	.align		4
.L_36:
        /*00d4*/ 	.word	index@(.nv.constant0.triton_poi_fused__native_batch_norm_legit_no_training_add_relu_20)
        /*00d8*/ 	.short	0x0210
        /*00da*/ 	.short	0x0048


	//----- nvinfo : EIATTR_SW_WAR
	.align		4
.L_37:
        /*00dc*/ 	.byte	0x04, 0x36
        /*00de*/ 	.short	(.L_39 - .L_38)
.L_38:
        /*00e0*/ 	.word	0x00000008
.L_39:


//--------------------- .nv.callgraph             --------------------------
	.section	.nv.callgraph,"",@"SHT_CUDA_CALLGRAPH"
	.align	4
	.sectionentsize	8
	.align		4
        /*0000*/ 	.word	0x00000000
	.align		4
        /*0004*/ 	.word	0xffffffff
	.align		4
        /*0008*/ 	.word	0x00000000
	.align		4
        /*000c*/ 	.word	0xfffffffe
	.align		4
        /*0010*/ 	.word	0x00000000
	.align		4
        /*0014*/ 	.word	0xfffffffd
	.align		4
        /*0018*/ 	.word	0x00000000
	.align		4
        /*001c*/ 	.word	0xfffffffc


//--------------------- .nv.constant4             --------------------------
	.section	.nv.constant4,"a",@progbits
	.align	8
	.align		8
.nv.constant4:
        /*0000*/ 	.dword	_$_str
	.align		8
        /*0008*/ 	.dword	_$_str_$_2


//--------------------- .text.triton_poi_fused__native_batch_norm_legit_no_training_add_relu_20 --------------------------
	.section	.text.triton_poi_fused__native_batch_norm_legit_no_training_add_relu_20,"ax",@progbits
	.sectionflags	@"SHF_BARRIERS=1"
	.align	128
        .global         triton_poi_fused__native_batch_norm_legit_no_training_add_relu_20
        .type           triton_poi_fused__native_batch_norm_legit_no_training_add_relu_20,@function
        .size           triton_poi_fused__native_batch_norm_legit_no_training_add_relu_20,(.L_x_1 - triton_poi_fused__native_batch_norm_legit_no_training_add_relu_20)
        .other          triton_poi_fused__native_batch_norm_legit_no_training_add_relu_20,@"STO_CUDA_ENTRY STV_DEFAULT"
triton_poi_fused__native_batch_norm_legit_no_training_add_relu_20:
.text.triton_poi_fused__native_batch_norm_legit_no_training_add_relu_20:
[----:B------:R-:W0:Y:S01]  /*0000*/  LDC R1, c[0x0][0x28] ;  /* 0x00000a00ff017b82 */ /* 0x000e220000000800 */
[----:B------:R-:W1:Y:S07]  /*0010*/  S2R R30, SR_CTAID.Y ;  /* 0x00000000001e7919 */ /* 0x000e6e0000002600 */
[----:B------:R-:W2:Y:S01]  /*0020*/  LDC.64 R2, c[0x0][0x220] ;  /* 0x00008800ff027b82 */ /* 0x000ea20000000a00 */
[----:B------:R-:W-:Y:S01]  /*0030*/  CS2R R6, SRZ ;  /* 0x0000000000067805 */ /* 0x000fe2000001ff00 */
[----:B------:R-:W-:Y:S01]  /*0040*/  ULDC.64 UR6, c[0x0][0x208] ;  /* 0x0000820000067ab9 */ /* 0x000fe20000000a00 */
[----:B------:R-:W3:Y:S01]  /*0050*/  S2R R32, SR_TID.X ;  /* 0x0000000000207919 */ /* 0x000ee20000002100 */
[----:B------:R-:W4:Y:S01]  /*0060*/  S2R R45, SR_CTAID.X ;  /* 0x00000000002d7919 */ /* 0x000f220000002500 */
[----:B------:R-:W-:-:S03]  /*0070*/  IMAD.MOV.U32 R35, RZ, RZ, 0x3e800000 ;  /* 0x3e800000ff237424 */ /* 0x000fc600078e00ff */
[----:B------:R-:W5:Y:S08]  /*0080*/  LDC.64 R24, c[0x0][0x210] ;  /* 0x00008400ff187b82 */ /* 0x000f700000000a00 */
[----:B------:R-:W4:Y:S01]  /*0090*/  LDC.64 R20, c[0x0][0x218] ;  /* 0x00008600ff147b82 */ /* 0x000f220000000a00 */
[----:B-1----:R-:W-:Y:S02]  /*00a0*/  IMAD.SHL.U32 R31, R30, 0x80, RZ ;  /* 0x000000801e1f7824 */ /* 0x002fe400078e00ff */
[----:B---3--:R-:W-:-:S05]  /*00b0*/  IMAD.SHL.U32 R28, R32, 0x4, RZ ;  /* 0x00000004201c7824 */ /* 0x008fca00078e00ff */
[----:B------:R-:W-:-:S04]  /*00c0*/  LOP3.LUT R44, R31, 0x7c, R28, 0xf8, !PT ;  /* 0x0000007c1f2c7812 */ /* 0x000fc800078ef81c */
[----:B------:R-:W-:Y:S02]  /*00d0*/  SHF.R.S32.HI R5, RZ, 0x1f, R44 ;  /* 0x0000001fff057819 */ /* 0x000fe4000001142c */
[----:B------:R-:W-:Y:S02]  /*00e0*/  ISETP.GE.AND P0, PT, R44, 0x80, PT ;  /* 0x000000802c00780c */ /* 0x000fe40003f06270 */
[----:B------:R-:W-:-:S04]  /*00f0*/  LEA.HI R8, R5, R44, RZ, 0x5 ;  /* 0x0000002c05087211 */ /* 0x000fc800078f28ff */
[----:B------:R-:W-:-:S05]  /*0100*/  LOP3.LUT R5, R8, 0xffffffe0, RZ, 0xc0, !PT ;  /* 0xffffffe008057812 */ /* 0x000fca00078ec0ff */
[----:B------:R-:W-:Y:S01]  /*0110*/  IMAD.IADD R44, R44, 0x1, -R5 ;  /* 0x000000012c2c7824 */ /* 0x000fe200078e0a05 */
[----:B------:R-:W-:-:S03]  /*0120*/  CS2R R4, SRZ ;  /* 0x0000000000047805 */ /* 0x000fc6000001ff00 */
[----:B--2---:R-:W-:-:S05]  /*0130*/  IMAD.WIDE R2, R44, 0x4, R2 ;  /* 0x000000042c027825 */ /* 0x004fca00078e0202 */
[----:B------:R1:W2:Y:S01]  /*0140*/  @!P0 LDG.E.EL.128 R4, desc[UR6][R2.64] ;  /* 0x0000000602048981 */ /* 0x0002a2000c2e1d00 */
[----:B------:R-:W-:Y:S01]  /*0150*/  LOP3.LUT R27, R32, 0x20, RZ, 0xc0, !PT ;  /* 0x00000020201b7812 */ /* 0x000fe200078ec0ff */
[----:B----4-:R-:W-:Y:S01]  /*0160*/  IMAD.SHL.U32 R45, R45, 0x20, RZ ;  /* 0x000000202d2d7824 */ /* 0x010fe200078e00ff */
[----:B------:R-:W-:Y:S02]  /*0170*/  CS2R R10, SRZ ;  /* 0x00000000000a7805 */ /* 0x000fe4000001ff00 */
[----:B------:R-:W-:Y:S02]  /*0180*/  CS2R R12, SRZ ;  /* 0x00000000000c7805 */ /* 0x000fe4000001ff00 */
[----:B------:R-:W-:Y:S02]  /*0190*/  LOP3.LUT R9, R27, 0x80, R32, 0xf8, !PT ;  /* 0x000000801b097812 */ /* 0x000fe400078ef820 */
[----:B------:R-:W-:Y:S02]  /*01a0*/  CS2R R14, SRZ ;  /* 0x00000000000e7805 */ /* 0x000fe4000001ff00 */
[----:B------:R-:W-:-:S04]  /*01b0*/  LOP3.LUT R9, R9, 0x40, R32, 0xf8, !PT ;  /* 0x0000004009097812 */ /* 0x000fc800078ef820 */
[----:B------:R-:W-:-:S05]  /*01c0*/  SHF.R.U32.HI R0, RZ, 0x5, R9 ;  /* 0x00000005ff007819 */ /* 0x000fca0000011609 */
[----:B------:R-:W-:-:S04]  /*01d0*/  IMAD.IADD R0, R45, 0x1, R0 ;  /* 0x000000012d007824 */ /* 0x000fc800078e0200 */
[C---:B-1----:R-:W-:Y:S02]  /*01e0*/  VIADD R2, R0.reuse, 0x8 ;  /* 0x0000000800027836 */ /* 0x042fe40000000000 */
[----:B------:R-:W-:-:S03]  /*01f0*/  VIADD R3, R0, 0x10 ;  /* 0x0000001000037836 */ /* 0x000fc60000000000 */
[----:B------:R-:W-:Y:S01]  /*0200*/  ISETP.LT.AND P3, PT, R2, 0x40, !P0 ;  /* 0x000000400200780c */ /* 0x000fe20004761270 */
[----:B------:R-:W-:Y:S01]  /*0210*/  IMAD.SHL.U32 R2, R8, 0x40, RZ ;  /* 0x0000004008027824 */ /* 0x000fe200078e00ff */
[----:B------:R-:W-:Y:S02]  /*0220*/  ISETP.LT.AND P2, PT, R3, 0x40, !P0 ;  /* 0x000000400300780c */ /* 0x000fe40004741270 */
[----:B------:R-:W-:Y:S02]  /*0230*/  CS2R R8, SRZ ;  /* 0x0000000000087805 */ /* 0x000fe4000001ff00 */
[----:B------:R-:W-:-:S05]  /*0240*/  LOP3.LUT R3, R2, 0xfffff800, RZ, 0xc0, !PT ;  /* 0xfffff80002037812 */ /* 0x000fca00078ec0ff */
[----:B------:R-:W-:-:S04]  /*0250*/  IMAD.IADD R3, R44, 0x1, R3 ;  /* 0x000000012c037824 */ /* 0x000fc800078e0203 */
[----:B------:R-:W-:-:S04]  /*0260*/  IMAD R33, R0, 0x20, R3 ;  /* 0x0000002000217824 */ /* 0x000fc800078e0203 */
[C---:B------:R-:W-:Y:S02]  /*0270*/  VIADD R2, R33.reuse, 0x100 ;  /* 0x0000010021027836 */ /* 0x040fe40000000000 */
[----:B-----5:R-:W-:-:S04]  /*0280*/  IMAD.WIDE R18, R33, 0x4, R24 ;  /* 0x0000000421127825 */ /* 0x020fc800078e0218 */
[----:B------:R-:W-:-:S04]  /*0290*/  IMAD.WIDE R16, R2, 0x4, R24 ;  /* 0x0000000402107825 */ /* 0x000fc800078e0218 */
[----:B------:R-:W-:Y:S01]  /*02a0*/  VIADD R3, R33, 0x200 ;  /* 0x0000020021037836 */ /* 0x000fe20000000000 */
[----:B------:R1:W3:Y:S01]  /*02b0*/  @P3 LDG.E.EL.128 R8, desc[UR6][R16.64] ;  /* 0x0000000610083981 */ /* 0x0002e2000c2e1d00 */
[----:B0-----:R-:W-:-:S04]  /*02c0*/  IMAD.WIDE R20, R44, 0x4, R20 ;  /* 0x000000042c147825 */ /* 0x001fc800078e0214 */
[----:B------:R-:W-:Y:S01]  /*02d0*/  IMAD.WIDE R22, R3, 0x4, R24 ;  /* 0x0000000403167825 */ /* 0x000fe200078e0218 */
[----:B-1----:R-:W-:-:S04]  /*02e0*/  CS2R R16, SRZ ;  /* 0x0000000000107805 */ /* 0x002fc8000001ff00 */
[----:B------:R0:W4:Y:S02]  /*02f0*/  @P2 LDG.E.EL.128 R12, desc[UR6][R22.64] ;  /* 0x00000006160c2981 */ /* 0x000124000c2e1d00 */
[----:B0-----:R-:W-:Y:S01]  /*0300*/  CS2R R22, SRZ ;  /* 0x0000000000167805 */ /* 0x001fe2000001ff00 */
[----:B--2---:R-:W-:Y:S01]  /*0310*/  FADD R4, R4, 9.9999997473787516356e-06 ;  /* 0x3727c5ac04047421 */ /* 0x004fe20000000000 */
[----:B------:R-:W-:Y:S01]  /*0320*/  FADD R5, R5, 9.9999997473787516356e-06 ;  /* 0x3727c5ac05057421 */ /* 0x000fe20000000000 */
[----:B------:R-:W-:Y:S01]  /*0330*/  FADD R6, R6, 9.9999997473787516356e-06 ;  /* 0x3727c5ac06067421 */ /* 0x000fe20000000000 */
[----:B------:R-:W-:Y:S01]  /*0340*/  FADD R40, R7, 9.9999997473787516356e-06 ;  /* 0x3727c5ac07287421 */ /* 0x000fe20000000000 */
[----:B------:R-:W0:Y:S08]  /*0350*/  MUFU.SQRT R43, R4 ;  /* 0x00000004002b7308 */ /* 0x000e300000002000 */
[----:B------:R1:W2:Y:S01]  /*0360*/  MUFU.SQRT R41, R5 ;  /* 0x0000000500297308 */ /* 0x0002a20000002000 */
[----:B0-----:R-:W-:-:S07]  /*0370*/  FSETP.GT.AND P6, PT, R43, 8.50705917302346158658e+37, PT ;  /* 0x7e8000002b00780b */ /* 0x001fce0003fc4000 */
[----:B------:R0:W5:Y:S01]  /*0380*/  MUFU.SQRT R39, R6 ;  /* 0x0000000600277308 */ /* 0x0001620000002000 */
[----:B------:R-:W-:Y:S02]  /*0390*/  FSETP.GEU.AND P5, PT, R43, 1.175494350822287508e-38, PT ;  /* 0x008000002b00780b */ /* 0x000fe40003fae000 */
[----:B-1----:R-:W-:Y:S02]  /*03a0*/  CS2R R4, SRZ ;  /* 0x0000000000047805 */ /* 0x002fe4000001ff00 */
[----:B------:R-:W-:Y:S02]  /*03b0*/  FSEL R42, R35, 1, P6 ;  /* 0x3f800000232a7808 */ /* 0x000fe40003000000 */
[----:B--2---:R-:W-:Y:S01]  /*03c0*/  FSETP.GT.AND P4, PT, R41, 8.50705917302346158658e+37, PT ;  /* 0x7e8000002900780b */ /* 0x004fe20003f84000 */
[----:B------:R-:W1:Y:S01]  /*03d0*/  MUFU.SQRT R40, R40 ;  /* 0x0000002800287308 */ /* 0x000e620000002000 */
[----:B0-----:R-:W-:Y:S02]  /*03e0*/  CS2R R6, SRZ ;  /* 0x0000000000067805 */ /* 0x001fe4000001ff00 */
[----:B------:R-:W-:Y:S01]  /*03f0*/  FSEL R37, R35, 1, P4 ;  /* 0x3f80000023257808 */ /* 0x000fe20002000000 */
[----:B------:R-:W-:-:S02]  /*0400*/  @P6 FMUL R43, R43, 0.25 ;  /* 0x3e8000002b2b6820 */ /* 0x000fc40000400000 */
[----:B------:R-:W-:Y:S01]  /*0410*/  @!P5 FMUL R42, R42, 16777216 ;  /* 0x4b8000002a2ad820 */ /* 0x000fe20000400000 */
[----:B-----5:R-:W-:Y:S01]  /*0420*/  FSETP.GT.AND P1, PT, R39, 8.50705917302346158658e+37, PT ;  /* 0x7e8000002700780b */ /* 0x020fe20003f24000 */
[----:B------:R-:W-:Y:S01]  /*0430*/  @!P5 FMUL R43, R43, 16777216 ;  /* 0x4b8000002b2bd820 */ /* 0x000fe20000400000 */
[----:B------:R-:W-:Y:S02]  /*0440*/  FSETP.GEU.AND P5, PT, R41, 1.175494350822287508e-38, PT ;  /* 0x008000002900780b */ /* 0x000fe40003fae000 */
[----:B------:R-:W-:Y:S01]  /*0450*/  FSEL R34, R35, 1, P1 ;  /* 0x3f80000023227808 */ /* 0x000fe20000800000 */
[----:B------:R-:W-:Y:S01]  /*0460*/  @P4 FMUL R41, R41, 0.25 ;  /* 0x3e80000029294820 */ /* 0x000fe20000400000 */
[----:B------:R-:W-:Y:S02]  /*0470*/  FSETP.GEU.AND P4, PT, R39, 1.175494350822287508e-38, PT ;  /* 0x008000002700780b */ /* 0x000fe40003f8e000 */
[----:B-1----:R-:W-:-:S04]  /*0480*/  FSETP.GT.AND P6, PT, R40, 8.50705917302346158658e+37, PT ;  /* 0x7e8000002800780b */ /* 0x002fc80003fc4000 */
[----:B------:R-:W-:Y:S01]  /*0490*/  FSEL R35, R35, 1, P6 ;  /* 0x3f80000023237808 */ /* 0x000fe20003000000 */
[----:B------:R-:W-:Y:S01]  /*04a0*/  @P1 FMUL R39, R39, 0.25 ;  /* 0x3e80000027271820 */ /* 0x000fe20000400000 */
[----:B------:R-:W-:-:S07]  /*04b0*/  FSETP.GEU.AND P1, PT, R40, 1.175494350822287508e-38, PT ;  /* 0x008000002800780b */ /* 0x000fce0003f2e000 */
[----:B------:R-:W-:Y:S01]  /*04c0*/  @P6 FMUL R40, R40, 0.25 ;  /* 0x3e80000028286820 */ /* 0x000fe20000400000 */
[C---:B------:R-:W-:Y:S01]  /*04d0*/  ISETP.LT.AND P6, PT, R0.reuse, 0x40, !P0 ;  /* 0x000000400000780c */ /* 0x040fe200047c1270 */
[----:B------:R-:W-:Y:S01]  /*04e0*/  VIADD R0, R0, 0x18 ;  /* 0x0000001800007836 */ /* 0x000fe20000000000 */
[----:B------:R-:W-:Y:S02]  /*04f0*/  LOP3.LUT R26, R32, 0x40, RZ, 0xc0, !PT ;  /* 0x00000040201a7812 */ /* 0x000fe400078ec0ff */
[----:B------:R-:W-:Y:S01]  /*0500*/  SHF.R.U32.HI R36, RZ, 0x3, R32 ;  /* 0x00000003ff247819 */ /* 0x000fe20000011620 */
[----:B------:R-:W-:Y:S01]  /*0510*/  @!P1 FMUL R40, R40, 16777216 ;  /* 0x4b80000028289820 */ /* 0x000fe20000400000 */
[----:B------:R-:W-:Y:S01]  /*0520*/  @!P1 FMUL R35, R35, 16777216 ;  /* 0x4b80000023239820 */ /* 0x000fe20000400000 */
[----:B------:R-:W-:Y:S01]  /*0530*/  ISETP.LT.AND P1, PT, R0, 0x40, !P0 ;  /* 0x000000400000780c */ /* 0x000fe20004721270 */
[----:B------:R-:W-:Y:S01]  /*0540*/  VIADD R0, R33, 0x300 ;  /* 0x0000030021007836 */ /* 0x000fe20000000000 */
[----:B------:R-:W-:Y:S01]  /*0550*/  SHF.R.U32.HI R27, RZ, 0x3, R27 ;  /* 0x00000003ff1b7819 */ /* 0x000fe2000001161b */
[----:B------:R-:W0:Y:S01]  /*0560*/  MUFU.RCP R43, R43 ;  /* 0x0000002b002b7308 */ /* 0x000e220000001000 */
[----:B------:R-:W-:-:S02]  /*0570*/  LOP3.LUT R28, R45, 0x1c, R28, 0xf8, !PT ;  /* 0x0000001c2d1c7812 */ /* 0x000fc400078ef81c */
[----:B------:R1:W2:Y:S01]  /*0580*/  @P6 LDG.E.EL.128 R4, desc[UR6][R18.64] ;  /* 0x0000000612046981 */ /* 0x0002a2000c2e1d00 */
[----:B------:R-:W-:-:S04]  /*0590*/  IMAD.WIDE R24, R0, 0x4, R24 ;  /* 0x0000000400187825 */ /* 0x000fc800078e0218 */
[----:B------:R-:W-:Y:S01]  /*05a0*/  @!P5 FMUL R41, R41, 16777216 ;  /* 0x4b8000002929d820 */ /* 0x000fe20000400000 */
[----:B------:R-:W5:Y:S01]  /*05b0*/  S2UR UR5, SR_CgaCtaId ;  /* 0x00000000000579c3 */ /* 0x000f620000008800 */
[----:B------:R-:W-:Y:S01]  /*05c0*/  @!P4 FMUL R39, R39, 16777216 ;  /* 0x4b8000002727c820 */ /* 0x000fe20000400000 */
[----:B------:R-:W-:Y:S01]  /*05d0*/  @!P5 FMUL R37, R37, 16777216 ;  /* 0x4b8000002525d820 */ /* 0x000fe20000400000 */
[----:B------:R-:W-:Y:S01]  /*05e0*/  UMOV UR4, 0x400 ;  /* 0x0000040000047882 */ /* 0x000fe20000000000 */
[----:B------:R-:W-:Y:S01]  /*05f0*/  @!P4 FMUL R34, R34, 16777216 ;  /* 0x4b8000002222c820 */ /* 0x000fe20000400000 */
[----:B------:R-:W-:Y:S02]  /*0600*/  SHF.R.S32.HI R30, RZ, 0x18, R30 ;  /* 0x00000018ff1e7819 */ /* 0x000fe4000001141e */
[----:B-1----:R-:W-:Y:S02]  /*0610*/  CS2R R18, SRZ ;  /* 0x0000000000127805 */ /* 0x002fe4000001ff00 */
[----:B------:R-:W-:-:S04]  /*0620*/  P2R R29, PR, RZ, 0x40 ;  /* 0x00000040ff1d7803 */ /* 0x000fc80000000000 */
[----:B------:R1:W2:Y:S02]  /*0630*/  @!P0 LDG.E.EL.128 R16, desc[UR6][R20.64] ;  /* 0x0000000614108981 */ /* 0x0002a4000c2e1d00 */
[----:B-1----:R-:W-:-:S06]  /*0640*/  CS2R R20, SRZ ;  /* 0x0000000000147805 */ /* 0x002fcc000001ff00 */
[----:B------:R1:W5:Y:S01]  /*0650*/  @P1 LDG.E.EL.128 R20, desc[UR6][R24.64] ;  /* 0x0000000618141981 */ /* 0x000362000c2e1d00 */
[----:B------:R-:W-:Y:S02]  /*0660*/  SHF.R.U32.HI R26, RZ, 0x3, R26 ;  /* 0x00000003ff1a7819 */ /* 0x000fe4000001161a */
[----:B------:R-:W-:-:S04]  /*0670*/  SGXT.U32 R36, R36, 0x2 ;  /* 0x000000022424781a */ /* 0x000fc80000000000 */
[----:B------:R-:W-:Y:S02]  /*0680*/  LOP3.LUT R36, R26, R27, R36, 0xfe, !PT ;  /* 0x0000001b1a247212 */ /* 0x000fe400078efe24 */
[----:B------:R-:W0:Y:S01]  /*0690*/  LDC.64 R26, c[0x0][0x228] ;  /* 0x00008a00ff1a7b82 */ /* 0x000e220000000a00 */
[----:B-1----:R-:W-:Y:S01]  /*06a0*/  CS2R R24, SRZ ;  /* 0x0000000000187805 */ /* 0x002fe2000001ff00 */
[C---:B--2---:R-:W-:Y:S01]  /*06b0*/  FADD R38, -R16.reuse, R4 ;  /* 0x0000000410267221 */ /* 0x044fe20000000100 */
[C---:B---3--:R-:W-:Y:S01]  /*06c0*/  FADD R8, -R16.reuse, R8 ;  /* 0x0000000810087221 */ /* 0x048fe20000000100 */
[C---:B----4-:R-:W-:Y:S01]  /*06d0*/  FADD R12, -R16.reuse, R12 ;  /* 0x0000000c100c7221 */ /* 0x050fe20000000100 */
[----:B-----5:R-:W-:Y:S01]  /*06e0*/  FADD R20, -R16, R20 ;  /* 0x0000001410147221 */ /* 0x020fe20000000100 */
[----:B------:R-:W-:Y:S01]  /*06f0*/  FADD R16, -R17, R5 ;  /* 0x0000000511107221 */ /* 0x000fe20000000100 */
[----:B0-----:R-:W-:Y:S01]  /*0700*/  IMAD.WIDE R4, R44, 0x4, R26 ;  /* 0x000000042c047825 */ /* 0x001fe200078e021a */
[----:B------:R-:W-:-:S06]  /*0710*/  CS2R R26, SRZ ;  /* 0x00000000001a7805 */ /* 0x000fcc000001ff00 */
[----:B------:R0:W2:Y:S02]  /*0720*/  @!P0 LDG.E.EL.128 R24, desc[UR6][R4.64] ;  /* 0x0000000604188981 */ /* 0x0000a4000c2e1d00 */
[----:B0-----:R-:W0:Y:S01]  /*0730*/  LDC.64 R4, c[0x0][0x230] ;  /* 0x00008c00ff047b82 */ /* 0x001e220000000a00 */
[C---:B------:R-:W-:Y:S01]  /*0740*/  FADD R9, -R17.reuse, R9 ;  /* 0x0000000911097221 */ /* 0x040fe20000000100 */
[C---:B------:R-:W-:Y:S01]  /*0750*/  FADD R13, -R17.reuse, R13 ;  /* 0x0000000d110d7221 */ /* 0x040fe20000000100 */
[----:B------:R-:W-:Y:S01]  /*0760*/  FADD R21, -R17, R21 ;  /* 0x0000001511157221 */ /* 0x000fe20000000100 */
[----:B------:R-:W-:Y:S01]  /*0770*/  FADD R45, -R19, R15 ;  /* 0x0000000f132d7221 */ /* 0x000fe20000000100 */
[C---:B------:R-:W-:Y:S01]  /*0780*/  FADD R17, -R18.reuse, R6 ;  /* 0x0000000612117221 */ /* 0x040fe20000000100 */
[C---:B------:R-:W-:Y:S01]  /*0790*/  FADD R10, -R18.reuse, R10 ;  /* 0x0000000a120a7221 */ /* 0x040fe20000000100 */
[C---:B------:R-:W-:Y:S01]  /*07a0*/  FADD R14, -R18.reuse, R14 ;  /* 0x0000000e120e7221 */ /* 0x040fe20000000100 */
[----:B------:R-:W-:Y:S01]  /*07b0*/  FADD R22, -R18, R22 ;  /* 0x0000001612167221 */ /* 0x000fe20000000100 */
[----:B------:R-:W-:Y:S01]  /*07c0*/  FMUL R15, R43, R42 ;  /* 0x0000002a2b0f7220 */ /* 0x000fe20000400000 */
[----:B------:R-:W-:Y:S01]  /*07d0*/  FADD R18, -R19, R7 ;  /* 0x0000000713127221 */ /* 0x000fe20000000100 */
[----:B------:R-:W-:Y:S01]  /*07e0*/  CS2R R6, SRZ ;  /* 0x0000000000067805 */ /* 0x000fe2000001ff00 */
[----:B0-----:R-:W-:Y:S01]  /*07f0*/  IMAD.WIDE R42, R44, 0x4, R4 ;  /* 0x000000042c2a7825 */ /* 0x001fe200078e0204 */
[----:B------:R-:W-:-:S06]  /*0800*/  CS2R R4, SRZ ;  /* 0x0000000000047805 */ /* 0x000fcc000001ff00 */
[----:B------:R0:W2:Y:S01]  /*0810*/  @!P0 LDG.E.EL.128 R4, desc[UR6][R42.64] ;  /* 0x000000062a048981 */ /* 0x0000a2000c2e1d00 */
[----:B------:R-:W1:Y:S08]  /*0820*/  MUFU.RCP R40, R40 ;  /* 0x0000002800287308 */ /* 0x000e700000001000 */
[----:B------:R-:W0:Y:S01]  /*0830*/  MUFU.RCP R44, R41 ;  /* 0x00000029002c7308 */ /* 0x000e220000001000 */
[C---:B------:R-:W-:Y:S01]  /*0840*/  FADD R11, -R19.reuse, R11 ;  /* 0x0000000b130b7221 */ /* 0x040fe20000000100 */
[----:B------:R-:W-:Y:S01]  /*0850*/  FADD R23, -R19, R23 ;  /* 0x0000001713177221 */ /* 0x000fe20000000100 */
[----:B-1----:R-:W-:-:S05]  /*0860*/  FMUL R40, R40, R35 ;  /* 0x0000002328287220 */ /* 0x002fca0000400000 */
[----:B------:R-:W1:Y:S01]  /*0870*/  MUFU.RCP R19, R39 ;  /* 0x0000002700137308 */ /* 0x000e620000001000 */
[----:B------:R-:W-:Y:S01]  /*0880*/  LOP3.LUT R35, R32, 0x20, RZ, 0xc0, !PT ;  /* 0x0000002020237812 */ /* 0x000fe200078ec0ff */
[----:B0-----:R-:W-:-:S03]  /*0890*/  FMUL R42, R44, R37 ;  /* 0x000000252c2a7220 */ /* 0x001fc60000400000 */
[----:B------:R-:W-:Y:S01]  /*08a0*/  LOP3.LUT R37, R35, 0x80, R32, 0xf8, !PT ;  /* 0x0000008023257812 */ /* 0x000fe200078ef820 */
[----:B------:R-:W-:Y:S01]  /*08b0*/  FMUL R44, R40, R23 ;  /* 0x00000017282c7220 */ /* 0x000fe20000400000 */
[----:B------:R-:W-:Y:S01]  /*08c0*/  SHF.L.U32 R23, R32, 0x7, RZ ;  /* 0x0000000720177819 */ /* 0x000fe200000006ff */
[C---:B------:R-:W-:Y:S01]  /*08d0*/  FMUL R45, R40.reuse, R45 ;  /* 0x0000002d282d7220 */ /* 0x040fe20000400000 */
[----:B------:R-:W-:Y:S01]  /*08e0*/  LOP3.LUT R37, R37, 0x40, R32, 0xf8, !PT ;  /* 0x0000004025257812 */ /* 0x000fe200078ef820 */
[C---:B------:R-:W-:Y:S01]  /*08f0*/  FMUL R11, R40.reuse, R11 ;  /* 0x0000000b280b7220 */ /* 0x040fe20000400000 */
[----:B------:R-:W-:Y:S01]  /*0900*/  FMUL R18, R40, R18 ;  /* 0x0000001228127220 */ /* 0x000fe20000400000 */
[----:B------:R-:W-:Y:S01]  /*0910*/  LOP3.LUT R40, R23, 0xf80, RZ, 0xc0, !PT ;  /* 0x00000f8017287812 */ /* 0x000fe200078ec0ff */
[----:B------:R-:W-:Y:S01]  /*0920*/  UPRMT UR4, UR5, 0x654, UR4 ;  /* 0x0000065405047896 */ /* 0x000fe20008000004 */
[----:B------:R-:W-:Y:S01]  /*0930*/  SHF.R.U32.HI R37, RZ, 0x5, R37 ;  /* 0x00000005ff257819 */ /* 0x000fe20000011625 */
[----:B-1----:R-:W-:Y:S01]  /*0940*/  FMUL R19, R19, R34 ;  /* 0x0000002213137220 */ /* 0x002fe20000400000 */
[----:B------:R-:W-:-:S02]  /*0950*/  LOP3.LUT R39, R40, 0x20, RZ, 0xfc, !PT ;  /* 0x0000002028277812 */ /* 0x000fc400078efcff */
[C---:B------:R-:W-:Y:S02]  /*0960*/  LOP3.LUT R34, R40.reuse, 0x40, RZ, 0xfc, !PT ;  /* 0x0000004028227812 */ /* 0x040fe400078efcff */
[----:B------:R-:W-:Y:S02]  /*0970*/  LOP3.LUT R37, R37, R40, RZ, 0xfc, !PT ;  /* 0x0000002825257212 */ /* 0x000fe400078efcff */
[C---:B------:R-:W-:Y:S02]  /*0980*/  LOP3.LUT R23, R40.reuse, 0x60, RZ, 0xfc, !PT ;  /* 0x0000006028177812 */ /* 0x040fe400078efcff */
[----:B------:R-:W-:Y:S02]  /*0990*/  LEA.HI R40, R40, UR4, RZ, 0x1d ;  /* 0x0000000428287c11 */ /* 0x000fe4000f8fe8ff */
[----:B------:R-:W-:Y:S02]  /*09a0*/  LEA.HI R39, R39, UR4, RZ, 0x1d ;  /* 0x0000000427277c11 */ /* 0x000fe4000f8fe8ff */
[----:B------:R-:W-:Y:S01]  /*09b0*/  LEA.HI R34, R34, UR4, RZ, 0x1d ;  /* 0x0000000422227c11 */ /* 0x000fe2000f8fe8ff */
[----:B------:R-:W-:-:S02]  /*09c0*/  IMAD R41, R37, 0x4, R40 ;  /* 0x0000000425297824 */ /* 0x000fc400078e0228 */
[C---:B------:R-:W-:Y:S02]  /*09d0*/  IMAD R40, R37.reuse, 0x4, R39 ;  /* 0x0000000425287824 */ /* 0x040fe400078e0227 */
[----:B------:R-:W-:Y:S01]  /*09e0*/  IMAD R39, R37, 0x4, R34 ;  /* 0x0000000425277824 */ /* 0x000fe200078e0222 */
[----:B------:R-:W-:Y:S02]  /*09f0*/  LOP3.LUT R34, R32, 0x80, RZ, 0xc0, !PT ;  /* 0x0000008020227812 */ /* 0x000fe400078ec0ff */
[----:B------:R-:W-:Y:S02]  /*0a00*/  LEA.HI R23, R23, UR4, RZ, 0x1d ;  /* 0x0000000417177c11 */ /* 0x000fe4000f8fe8ff */
[----:B------:R-:W-:Y:S01]  /*0a10*/  SHF.R.U32.HI R34, RZ, 0x3, R34 ;  /* 0x00000003ff227819 */ /* 0x000fe20000011622 */
[C---:B------:R-:W-:Y:S01]  /*0a20*/  FMUL R43, R19.reuse, R10 ;  /* 0x0000000a132b7220 */ /* 0x040fe20000400000 */
[----:B------:R-:W-:Y:S01]  /*0a30*/  FMUL R17, R19, R17 ;  /* 0x0000001113117220 */ /* 0x000fe20000400000 */
[----:B------:R-:W-:Y:S01]  /*0a40*/  IMAD R37, R37, 0x4, R23 ;  /* 0x0000000425257824 */ /* 0x000fe200078e0217 */
[----:B------:R-:W-:Y:S01]  /*0a50*/  LOP3.LUT R36, R31, R36, R34, 0xfe, !PT ;  /* 0x000000241f247212 */ /* 0x000fe200078efe22 */
[C---:B------:R-:W-:Y:S01]  /*0a60*/  FMUL R23, R19.reuse, R22 ;  /* 0x0000001613177220 */ /* 0x040fe20000400000 */
[----:B------:R-:W-:Y:S01]  /*0a70*/  FMUL R31, R19, R14 ;  /* 0x0000000e131f7220 */ /* 0x000fe20000400000 */
[C---:B------:R-:W-:Y:S01]  /*0a80*/  FMUL R19, R15.reuse, R20 ;  /* 0x000000140f137220 */ /* 0x040fe20000400000 */
[C---:B------:R-:W-:Y:S01]  /*0a90*/  FMUL R8, R15.reuse, R8 ;  /* 0x000000080f087220 */ /* 0x040fe20000400000 */
[C---:B------:R-:W-:Y:S01]  /*0aa0*/  FMUL R12, R15.reuse, R12 ;  /* 0x0000000c0f0c7220 */ /* 0x040fe20000400000 */
[C---:B------:R-:W-:Y:S01]  /*0ab0*/  FMUL R10, R42.reuse, R21 ;  /* 0x000000152a0a7220 */ /* 0x040fe20000400000 */
[C---:B------:R-:W-:Y:S01]  /*0ac0*/  FMUL R20, R42.reuse, R13 ;  /* 0x0000000d2a147220 */ /* 0x040fe20000400000 */
[C---:B------:R-:W-:Y:S01]  /*0ad0*/  FMUL R22, R42.reuse, R9 ;  /* 0x000000092a167220 */ /* 0x040fe20000400000 */
[----:B------:R-:W-:Y:S01]  /*0ae0*/  FMUL R42, R42, R16 ;  /* 0x000000102a2a7220 */ /* 0x000fe20000400000 */
[----:B------:R-:W-:Y:S01]  /*0af0*/  FMUL R15, R15, R38 ;  /* 0x000000260f0f7220 */ /* 0x000fe20000400000 */
[-CC-:B--2---:R-:W-:Y:S01]  /*0b00*/  FFMA R14, R8, R24.reuse, R4.reuse ;  /* 0x00000018080e7223 */ /* 0x184fe20000000004 */
[----:B------:R-:W-:Y:S01]  /*0b10*/  FFMA R8, R12, R24, R4 ;  /* 0x000000180c087223 */ /* 0x000fe20000000004 */
[-CC-:B------:R-:W-:Y:S01]  /*0b20*/  FFMA R17, R17, R26.reuse, R6.reuse ;  /* 0x0000001a11117223 */ /* 0x180fe20000000006 */
[----:B------:R-:W-:Y:S01]  /*0b30*/  FFMA R12, R42, R25, R5 ;  /* 0x000000192a0c7223 */ /* 0x000fe20000000005 */
[----:B------:R-:W-:-:S03]  /*0b40*/  FFMA R43, R43, R26, R6 ;  /* 0x0000001a2b2b7223 */ /* 0x000fc60000000006 */
[----:B------:R-:W-:Y:S02]  /*0b50*/  FSETP.GEU.AND P0, PT, R17, RZ, PT ;  /* 0x000000ff1100720b */ /* 0x000fe40003f0e000 */
[----:B------:R-:W-:Y:S01]  /*0b60*/  FSETP.GEU.AND P4, PT, R12, RZ, PT ;  /* 0x000000ff0c00720b */ /* 0x000fe20003f8e000 */
[-CC-:B------:R-:W-:Y:S01]  /*0b70*/  FFMA R16, R15, R24.reuse, R4.reuse ;  /* 0x000000180f107223 */ /* 0x180fe20000000004 */
[----:B------:R-:W-:Y:S01]  /*0b80*/  FSEL R15, R17, RZ, P0 ;  /* 0x000000ff110f7208 */ /* 0x000fe20000000000 */
[----:B------:R-:W-:Y:S01]  /*0b90*/  FFMA R18, R18, R27, R7 ;  /* 0x0000001b12127223 */ /* 0x000fe20000000007 */
[----:B------:R-:W-:Y:S02]  /*0ba0*/  FSEL R17, R12, RZ, P4 ;  /* 0x000000ff0c117208 */ /* 0x000fe40002000000 */
[C---:B------:R-:W-:Y:S01]  /*0bb0*/  FSETP.GEU.AND P4, PT, R43.reuse, RZ, PT ;  /* 0x000000ff2b00720b */ /* 0x040fe20003f8e000 */
[-CC-:B------:R-:W-:Y:S01]  /*0bc0*/  FFMA R13, R22, R25.reuse, R5.reuse ;  /* 0x00000019160d7223 */ /* 0x180fe20000000005 */
[----:B------:R-:W-:Y:S01]  /*0bd0*/  FSETP.GEU.AND P5, PT, R16, RZ, PT ;  /* 0x000000ff1000720b */ /* 0x000fe20003fae000 */
[----:B------:R-:W-:Y:S01]  /*0be0*/  FFMA R9, R20, R25, R5 ;  /* 0x0000001914097223 */ /* 0x000fe20000000005 */
[----:B------:R-:W-:Y:S01]  /*0bf0*/  FSEL R12, R43, RZ, P4 ;  /* 0x000000ff2b0c7208 */ /* 0x000fe20002000000 */
[----:B------:R-:W-:Y:S01]  /*0c00*/  FFMA R4, R19, R24, R4 ;  /* 0x0000001813047223 */ /* 0x000fe20000000004 */
[----:B------:R-:W-:-:S02]  /*0c10*/  FSETP.GEU.AND P4, PT, R18, RZ, PT ;  /* 0x000000ff1200720b */ /* 0x000fc40003f8e000 */
[----:B------:R-:W-:Y:S01]  /*0c20*/  FSEL R16, R16, RZ, P5 ;  /* 0x000000ff10107208 */ /* 0x000fe20002800000 */
[-CC-:B------:R-:W-:Y:S01]  /*0c30*/  FFMA R24, R45, R27.reuse, R7.reuse ;  /* 0x0000001b2d187223 */ /* 0x180fe20000000007 */
[----:B------:R-:W-:Y:S01]  /*0c40*/  FSETP.GEU.AND P5, PT, R13, RZ, PT ;  /* 0x000000ff0d00720b */ /* 0x000fe20003fae000 */
[----:B------:R-:W-:Y:S01]  /*0c50*/  FFMA R31, R31, R26, R6 ;  /* 0x0000001a1f1f7223 */ /* 0x000fe20000000006 */
[----:B------:R-:W-:Y:S01]  /*0c60*/  FSEL R19, R18, RZ, P4 ;  /* 0x000000ff12137208 */ /* 0x000fe20002000000 */
[----:B------:R-:W-:Y:S01]  /*0c70*/  FFMA R11, R11, R27, R7 ;  /* 0x0000001b0b0b7223 */ /* 0x000fe20000000007 */
[----:B------:R-:W-:Y:S01]  /*0c80*/  FSETP.GEU.AND P4, PT, R9, RZ, PT ;  /* 0x000000ff0900720b */ /* 0x000fe20003f8e000 */
[----:B------:R-:W0:Y:S01]  /*0c90*/  LDC.64 R20, c[0x0][0x238] ;  /* 0x00008e00ff147b82 */ /* 0x000e220000000a00 */
[----:B------:R-:W-:Y:S01]  /*0ca0*/  FSEL R13, R13, RZ, P5 ;  /* 0x000000ff0d0d7208 */ /* 0x000fe20002800000 */
[----:B------:R-:W-:Y:S01]  /*0cb0*/  FFMA R5, R10, R25, R5 ;  /* 0x000000190a057223 */ /* 0x000fe20000000005 */
[----:B------:R-:W-:-:S02]  /*0cc0*/  FSETP.GEU.AND P5, PT, R8, RZ, PT ;  /* 0x000000ff0800720b */ /* 0x000fc40003fae000 */
[----:B------:R-:W-:Y:S02]  /*0cd0*/  FSEL R45, R9, RZ, P4 ;  /* 0x000000ff092d7208 */ /* 0x000fe40002000000 */
[----:B------:R-:W-:Y:S01]  /*0ce0*/  FSETP.GEU.AND P4, PT, R24, RZ, PT ;  /* 0x000000ff1800720b */ /* 0x000fe20003f8e000 */
[----:B------:R-:W-:Y:S01]  /*0cf0*/  FFMA R6, R23, R26, R6 ;  /* 0x0000001a17067223 */ /* 0x000fe20000000006 */
[----:B------:R-:W-:Y:S02]  /*0d00*/  SHF.R.S32.HI R9, RZ, 0x1f, R36 ;  /* 0x0000001fff097819 */ /* 0x000fe40000011424 */
[----:B------:R-:W-:Y:S02]  /*0d10*/  FSEL R23, R8, RZ, P5 ;  /* 0x000000ff08177208 */ /* 0x000fe40002800000 */
[----:B------:R-:W-:Y:S02]  /*0d20*/  FSETP.GEU.AND P5, PT, R31, RZ, PT ;  /* 0x000000ff1f00720b */ /* 0x000fe40003fae000 */
[----:B------:R-:W-:-:S02]  /*0d30*/  FSEL R24, R24, RZ, P4 ;  /* 0x000000ff18187208 */ /* 0x000fc40002000000 */
[----:B------:R-:W-:Y:S02]  /*0d40*/  FSETP.GEU.AND P4, PT, R5, RZ, PT ;  /* 0x000000ff0500720b */ /* 0x000fe40003f8e000 */
[----:B------:R-:W-:Y:S01]  /*0d50*/  LEA.HI R9, R9, R36, RZ, 0x5 ;  /* 0x0000002409097211 */ /* 0x000fe200078f28ff */
[----:B------:R-:W-:Y:S01]  /*0d60*/  FFMA R22, R44, R27, R7 ;  /* 0x0000001b2c167223 */ /* 0x000fe20000000007 */
[----:B------:R-:W-:Y:S02]  /*0d70*/  FSETP.GEU.AND P0, PT, R11, RZ, PT ;  /* 0x000000ff0b00720b */ /* 0x000fe40003f0e000 */
[----:B------:R-:W-:Y:S02]  /*0d80*/  FSEL R44, R31, RZ, P5 ;  /* 0x000000ff1f2c7208 */ /* 0x000fe40002800000 */
[----:B------:R-:W-:Y:S02]  /*0d90*/  FSEL R27, R5, RZ, P4 ;  /* 0x000000ff051b7208 */ /* 0x000fe40002000000 */
[C---:B------:R-:W-:Y:S01]  /*0da0*/  LOP3.LUT R31, R9.reuse, 0x3ffffe0, RZ, 0xc0, !PT ;  /* 0x03ffffe0091f7812 */ /* 0x040fe200078ec0ff */
[----:B------:R-:W-:Y:S01]  /*0db0*/  IMAD.SHL.U32 R9, R9, 0x100, RZ ;  /* 0x0000010009097824 */ /* 0x000fe200078e00ff */
[----:B------:R-:W-:-:S02]  /*0dc0*/  FSEL R38, R11, RZ, P0 ;  /* 0x000000ff0b267208 */ /* 0x000fc40000000000 */
[----:B------:R-:W-:Y:S02]  /*0dd0*/  FSETP.GEU.AND P4, PT, R6, RZ, PT ;  /* 0x000000ff0600720b */ /* 0x000fe40003f8e000 */
[----:B------:R-:W-:Y:S02]  /*0de0*/  FSETP.GEU.AND P0, PT, R14, RZ, PT ;  /* 0x000000ff0e00720b */ /* 0x000fe40003f0e000 */
[----:B------:R-:W-:Y:S01]  /*0df0*/  FSEL R42, R6, RZ, P4 ;  /* 0x000000ff062a7208 */ /* 0x000fe20002000000 */
[----:B------:R-:W-:Y:S01]  /*0e00*/  IMAD.IADD R31, R36, 0x1, -R31 ;  /* 0x00000001241f7824 */ /* 0x000fe200078e0a1f */
[----:B------:R-:W-:Y:S02]  /*0e10*/  FSEL R14, R14, RZ, P0 ;  /* 0x000000ff0e0e7208 */ /* 0x000fe40000000000 */
[----:B------:R-:W-:Y:S02]  /*0e20*/  LOP3.LUT R6, R9, 0xffffe000, RZ, 0xc0, !PT ;  /* 0xffffe00009067812 */ /* 0x000fe400078ec0ff */
[----:B------:R-:W-:-:S02]  /*0e30*/  ISETP.GE.AND P0, PT, R28, 0x40, PT ;  /* 0x000000401c00780c */ /* 0x000fc40003f06270 */
[----:B------:R-:W-:Y:S01]  /*0e40*/  FSETP.GEU.AND P5, PT, R4, RZ, PT ;  /* 0x000000ff0400720b */ /* 0x000fe20003fae000 */
[----:B------:R-:W-:Y:S01]  /*0e50*/  VIADD R18, R28, 0x1800 ;  /* 0x000018001c127836 */ /* 0x000fe20000000000 */
[----:B------:R-:W-:Y:S01]  /*0e60*/  ISETP.LT.AND P6, PT, R36, 0x80, !P0 ;  /* 0x000000802400780c */ /* 0x000fe200047c1270 */
[----:B------:R-:W-:Y:S01]  /*0e70*/  IMAD R25, R31, 0x40, R6 ;  /* 0x000000401f197824 */ /* 0x000fe200078e0206 */
[----:B------:R-:W-:Y:S02]  /*0e80*/  FSEL R26, R4, RZ, P5 ;  /* 0x000000ff041a7208 */ /* 0x000fe40002800000 */
[C---:B------:R-:W-:Y:S02]  /*0e90*/  LOP3.LUT R10, R36.reuse, 0x20, RZ, 0xfc, !PT ;  /* 0x00000020240a7812 */ /* 0x040fe400078efcff */
[----:B------:R-:W-:Y:S02]  /*0ea0*/  LOP3.LUT R4, R36, 0x40, RZ, 0xfc, !PT ;  /* 0x0000004024047812 */ /* 0x000fe400078efcff */
[----:B------:R-:W-:-:S02]  /*0eb0*/  FSETP.GEU.AND P4, PT, R22, RZ, PT ;  /* 0x000000ff1600720b */ /* 0x000fc40003f8e000 */
[----:B------:R-:W-:Y:S02]  /*0ec0*/  SGXT R7, R30, 0x1 ;  /* 0x000000011e07781a */ /* 0x000fe40000000200 */
[----:B------:R-:W-:Y:S01]  /*0ed0*/  LOP3.LUT R36, R36, 0x60, RZ, 0xfc, !PT ;  /* 0x0000006024247812 */ /* 0x000fe200078efcff */
[----:B------:R-:W-:Y:S01]  /*0ee0*/  IMAD.IADD R9, R18, 0x1, R25 ;  /* 0x0000000112097824 */ /* 0x000fe200078e0219 */
[----:B------:R-:W-:Y:S02]  /*0ef0*/  FSEL R22, R22, RZ, P4 ;  /* 0x000000ff16167208 */ /* 0x000fe40002000000 */
[----:B------:R-:W-:Y:S02]  /*0f00*/  ISETP.LT.AND P5, PT, R10, 0x80, !P0 ;  /* 0x000000800a00780c */ /* 0x000fe400047a1270 */
[C---:B------:R-:W-:Y:S02]  /*0f10*/  LEA.HI R10, R7.reuse, R10, RZ, 0x5 ;  /* 0x0000000a070a7211 */ /* 0x040fe400078f28ff */
[----:B------:R-:W-:-:S02]  /*0f20*/  LEA.HI R11, R7, R4, RZ, 0x5 ;  /* 0x00000004070b7211 */ /* 0x000fc400078f28ff */
[----:B------:R-:W-:Y:S02]  /*0f30*/  LEA.HI R30, R7, R36, RZ, 0x5 ;  /* 0x00000024071e7211 */ /* 0x000fe400078f28ff */
[----:B------:R-:W-:Y:S02]  /*0f40*/  CS2R R6, SRZ ;  /* 0x0000000000067805 */ /* 0x000fe4000001ff00 */
[----:B------:R-:W-:Y:S02]  /*0f50*/  ISETP.LT.AND P4, PT, R4, 0x80, !P0 ;  /* 0x000000800400780c */ /* 0x000fe40004781270 */
[----:B------:R-:W-:Y:S01]  /*0f60*/  CS2R R4, SRZ ;  /* 0x0000000000047805 */ /* 0x000fe2000001ff00 */
[----:B0-----:R-:W-:-:S05]  /*0f70*/  IMAD.WIDE R8, R9, 0x4, R20 ;  /* 0x0000000409087825 */ /* 0x001fca00078e0214 */
[----:B------:R0:W2:Y:S01]  /*0f80*/  @P6 LDG.E.EL.128 R4, desc[UR6][R8.64] ;  /* 0x0000000608046981 */ /* 0x0000a2000c2e1d00 */
[----:B------:R-:W-:Y:S02]  /*0f90*/  IMAD.SHL.U32 R10, R10, 0x100, RZ ;  /* 0x000001000a0a7824 */ /* 0x000fe400078e00ff */
[----:B------:R-:W-:Y:S01]  /*0fa0*/  IMAD.SHL.U32 R11, R11, 0x100, RZ ;  /* 0x000001000b0b7824 */ /* 0x000fe200078e00ff */
[----:B------:R-:W-:Y:S02]  /*0fb0*/  SHF.L.U32 R30, R30, 0x8, RZ ;  /* 0x000000081e1e7819 */ /* 0x000fe400000006ff */
[----:B------:R-:W-:Y:S02]  /*0fc0*/  LOP3.LUT R10, R10, 0xffffe000, RZ, 0xc0, !PT ;  /* 0xffffe0000a0a7812 */ /* 0x000fe400078ec0ff */
[----:B------:R-:W-:Y:S02]  /*0fd0*/  ISETP.LT.AND P0, PT, R36, 0x80, !P0 ;  /* 0x000000802400780c */ /* 0x000fe40004701270 */
[----:B------:R-:W-:-:S02]  /*0fe0*/  LOP3.LUT R36, R11, 0xffffe000, RZ, 0xc0, !PT ;  /* 0xffffe0000b247812 */ /* 0x000fc400078ec0ff */
[----:B------:R-:W-:Y:S01]  /*0ff0*/  LOP3.LUT R11, R30, 0xffffe000, RZ, 0xc0, !PT ;  /* 0xffffe0001e0b7812 */ /* 0x000fe200078ec0ff */
[C---:B------:R-:W-:Y:S02]  /*1000*/  IMAD R30, R31.reuse, 0x40, R10 ;  /* 0x000000401f1e7824 */ /* 0x040fe400078e020a */
[C---:B------:R-:W-:Y:S02]  /*1010*/  IMAD R43, R31.reuse, 0x40, R36 ;  /* 0x000000401f2b7824 */ /* 0x040fe400078e0224 */
[----:B------:R-:W-:Y:S01]  /*1020*/  IMAD.IADD R36, R18, 0x1, R30 ;  /* 0x0000000112247824 */ /* 0x000fe200078e021e */
[----:B------:R-:W-:Y:S01]  /*1030*/  STS [R41], R16 ;  /* 0x0000001029007388 */ /* 0x000fe20000000800 */
[----:B------:R-:W-:Y:S01]  /*1040*/  IMAD R31, R31, 0x40, R11 ;  /* 0x000000401f1f7824 */ /* 0x000fe200078e020b */
[----:B0-----:R-:W-:Y:S02]  /*1050*/  CS2R R8, SRZ ;  /* 0x0000000000087805 */ /* 0x001fe4000001ff00 */
[----:B------:R-:W-:Y:S01]  /*1060*/  CS2R R10, SRZ ;  /* 0x00000000000a7805 */ /* 0x000fe2000001ff00 */
[----:B------:R0:W-:Y:S02]  /*1070*/  STS [R40+0x80], R17 ;  /* 0x0000801128007388 */ /* 0x0001e40000000800 */
[----:B0-----:R-:W-:-:S05]  /*1080*/  IMAD.WIDE R16, R36, 0x4, R20 ;  /* 0x0000000424107825 */ /* 0x001fca00078e0214 */
[----:B------:R0:W3:Y:S01]  /*1090*/  @P5 LDG.E.EL.128 R8, desc[UR6][R16.64] ;  /* 0x0000000610085981 */ /* 0x0000e2000c2e1d00 */
[----:B------:R-:W-:-:S03]  /*10a0*/  IMAD.IADD R36, R18, 0x1, R43 ;  /* 0x0000000112247824 */ /* 0x000fc600078e022b */
[----:B------:R-:W-:Y:S04]  /*10b0*/  STS [R39+0x100], R15 ;  /* 0x0001000f27007388 */ /* 0x000fe80000000800 */
[----:B------:R-:W-:Y:S04]  /*10c0*/  STS [R37+0x180], R19 ;  /* 0x0001801325007388 */ /* 0x000fe80000000800 */
[----:B------:R1:W-:Y:S01]  /*10d0*/  STS [R41+0x20], R14 ;  /* 0x0000200e29007388 */ /* 0x0003e20000000800 */
[----:B0-----:R-:W-:-:S03]  /*10e0*/  IMAD.WIDE R16, R36, 0x4, R20 ;  /* 0x0000000424107825 */ /* 0x001fc600078e0214 */
[----:B------:R-:W-:Y:S04]  /*10f0*/  STS [R40+0xa0], R13 ;  /* 0x0000a00d28007388 */ /* 0x000fe80000000800 */
[----:B------:R0:W-:Y:S01]  /*1100*/  STS [R39+0x120], R12 ;  /* 0x0001200c27007388 */ /* 0x0001e20000000800 */
[----:B-1----:R-:W-:Y:S01]  /*1110*/  CS2R R14, SRZ ;  /* 0x00000000000e7805 */ /* 0x002fe2000001ff00 */
[----:B------:R-:W-:Y:S01]  /*1120*/  IMAD.IADD R19, R18, 0x1, R31 ;  /* 0x0000000112137824 */ /* 0x000fe200078e021f */
[----:B0-----:R-:W-:-:S03]  /*1130*/  CS2R R12, SRZ ;  /* 0x00000000000c7805 */ /* 0x001fc6000001ff00 */
[----:B------:R-:W-:Y:S01]  /*1140*/  IMAD.WIDE R20, R19, 0x4, R20 ;  /* 0x0000000413147825 */ /* 0x000fe200078e0214 */
[----:B------:R-:W-:Y:S02]  /*1150*/  CS2R R18, SRZ ;  /* 0x0000000000127805 */ /* 0x000fe4000001ff00 */
[----:B------:R0:W4:Y:S02]  /*1160*/  @P4 LDG.E.EL.128 R12, desc[UR6][R16.64] ;  /* 0x00000006100c4981 */ /* 0x000124000c2e1d00 */
[----:B0-----:R-:W-:-:S06]  /*1170*/  CS2R R16, SRZ ;  /* 0x0000000000107805 */ /* 0x001fcc000001ff00 */
[----:B------:R0:W5:Y:S04]  /*1180*/  @P0 LDG.E.EL.128 R16, desc[UR6][R20.64] ;  /* 0x0000000614100981 */ /* 0x000168000c2e1d00 */
[----:B------:R1:W-:Y:S04]  /*1190*/  STS [R37+0x1a0], R38 ;  /* 0x0001a02625007388 */ /* 0x0003e80000000800 */
[----:B------:R-:W-:Y:S04]  /*11a0*/  STS [R41+0x40], R23 ;  /* 0x0000401729007388 */ /* 0x000fe80000000800 */
[----:B------:R-:W-:Y:S04]  /*11b0*/  STS [R40+0xc0], R45 ;  /* 0x0000c02d28007388 */ /* 0x000fe80000000800 */
[----:B------:R0:W-:Y:S04]  /*11c0*/  STS [R39+0x140], R44 ;  /* 0x0001402c27007388 */ /* 0x0001e80000000800 */
[----:B------:R-:W-:Y:S04]  /*11d0*/  STS [R37+0x1c0], R24 ;  /* 0x0001c01825007388 */ /* 0x000fe80000000800 */
[----:B------:R0:W-:Y:S01]  /*11e0*/  STS [R41+0x60], R26 ;  /* 0x0000601a29007388 */ /* 0x0001e20000000800 */
[----:B------:R-:W-:Y:S01]  /*11f0*/  SHF.R.U32.HI R36, RZ, 0x1, R32 ;  /* 0x00000001ff247819 */ /* 0x000fe20000011620 */
[----:B-1----:R-:W-:Y:S01]  /*1200*/  IMAD.SHL.U32 R38, R32, 0x4, RZ ;  /* 0x0000000420267824 */ /* 0x002fe200078e00ff */
[----:B0-----:R-:W0:Y:S01]  /*1210*/  LDC.64 R44, c[0x0][0x240] ;  /* 0x00009000ff2c7b82 */ /* 0x001e220000000a00 */
[----:B------:R-:W-:Y:S04]  /*1220*/  STS [R40+0xe0], R27 ;  /* 0x0000e01b28007388 */ /* 0x000fe80000000800 */
[----:B------:R1:W-:Y:S04]  /*1230*/  STS [R39+0x160], R42 ;  /* 0x0001602a27007388 */ /* 0x0003e80000000800 */
[----:B------:R-:W-:Y:S01]  /*1240*/  STS [R37+0x1e0], R22 ;  /* 0x0001e01625007388 */ /* 0x000fe20000000800 */
[----:B------:R-:W-:-:S02]  /*1250*/  LOP3.LUT R20, R36, 0x7c, RZ, 0xc0, !PT ;  /* 0x0000007c24147812 */ /* 0x000fc400078ec0ff */
[----:B------:R-:W-:-:S03]  /*1260*/  LOP3.LUT R38, R38, 0x3fc, RZ, 0xc0, !PT ;  /* 0x000003fc26267812 */ /* 0x000fc600078ec0ff */
[----:B------:R-:W-:-:S04]  /*1270*/  VIADD R21, R20, UR4 ;  /* 0x0000000414157c36 */ /* 0x000fc80008000000 */
[C---:B------:R-:W-:Y:S01]  /*1280*/  IMAD R26, R38.reuse, 0x4, R21 ;  /* 0x00000004261a7824 */ /* 0x040fe200078e0215 */
[----:B------:R-:W-:Y:S06]  /*1290*/  BAR.SYNC.DEFER_BLOCKING 0x0 ;  /* 0x0000000000007b1d */ /* 0x000fec0000010000 */
[----:B------:R-:W-:Y:S04]  /*12a0*/  LDS R20, [R26] ;  /* 0x000000001a147984 */ /* 0x000fe80000000800 */
[----:B------:R-:W-:Y:S04]  /*12b0*/  LDS R21, [R26+0x4] ;  /* 0x000004001a157984 */ /* 0x000fe80000000800 */
[----:B------:R-:W-:Y:S04]  /*12c0*/  LDS R22, [R26+0x8] ;  /* 0x000008001a167984 */ /* 0x000fe80000000800 */
[----:B------:R-:W0:Y:S01]  /*12d0*/  LDS R23, [R26+0xc] ;  /* 0x00000c001a177984 */ /* 0x000e220000000800 */
[----:B-1----:R-:W-:Y:S01]  /*12e0*/  LOP3.LUT R39, R38, 0x400, RZ, 0xfc, !PT ;  /* 0x0000040026277812 */ /* 0x002fe200078efcff */
[----:B------:R-:W-:-:S03]  /*12f0*/  IMAD.IADD R41, R28, 0x1, R25 ;  /* 0x000000011c297824 */ /* 0x000fc600078e0219 */
[----:B------:R-:W-:Y:S01]  /*1300*/  SHF.R.U32.HI R39, RZ, 0x3, R39 ;  /* 0x00000003ff277819 */ /* 0x000fe20000011627 */
[----:B0-----:R-:W-:-:S03]  /*1310*/  IMAD.WIDE R40, R41, 0x4, R44 ;  /* 0x0000000429287825 */ /* 0x001fc600078e022c */
[----:B------:R-:W-:-:S05]  /*1320*/  LOP3.LUT R24, R39, 0xfc, RZ, 0xc0, !PT ;  /* 0x000000fc27187812 */ /* 0x000fca00078ec0ff */
[----:B------:R-:W-:Y:S01]  /*1330*/  VIADD R25, R24, UR4 ;  /* 0x0000000418197c36 */ /* 0x000fe20008000000 */
[----:B------:R0:W-:Y:S01]  /*1340*/  @P6 STG.E.128 desc[UR6][R40.64], R20 ;  /* 0x0000001428006986 */ /* 0x0001e2000c101d06 */
[----:B------:R-:W-:-:S03]  /*1350*/  ISETP.NE.AND P6, PT, R29, RZ, PT ;  /* 0x000000ff1d00720c */ /* 0x000fc60003fc5270 */
[----:B------:R-:W-:-:S05]  /*1360*/  LEA R29, R38, R25, 0x2 ;  /* 0x00000019261d7211 */ /* 0x000fca00078e10ff */
[----:B------:R-:W-:Y:S04]  /*1370*/  LDS R24, [R29+0x1000] ;  /* 0x001000001d187984 */ /* 0x000fe80000000800 */
[----:B------:R-:W-:Y:S04]  /*1380*/  LDS R25, [R29+0x1004] ;  /* 0x001004001d197984 */ /* 0x000fe80000000800 */
[----:B------:R-:W-:Y:S04]  /*1390*/  LDS R26, [R29+0x1008] ;  /* 0x001008001d1a7984 */ /* 0x000fe80000000800 */
[----:B------:R-:W1:Y:S01]  /*13a0*/  LDS R27, [R29+0x100c] ;  /* 0x00100c001d1b7984 */ /* 0x000e620000000800 */
[----:B------:R-:W-:-:S04]  /*13b0*/  IMAD.IADD R37, R28, 0x1, R30 ;  /* 0x000000011c257824 */ /* 0x000fc800078e021e */
[----:B0-----:R-:W-:Y:S01]  /*13c0*/  IMAD.WIDE R40, R37, 0x4, R44 ;  /* 0x0000000425287825 */ /* 0x001fe200078e022c */
[----:B------:R-:W-:-:S04]  /*13d0*/  LOP3.LUT R37, R38, 0x800, RZ, 0xfc, !PT ;  /* 0x0000080026257812 */ /* 0x000fc800078efcff */
[----:B------:R-:W-:-:S04]  /*13e0*/  SHF.R.U32.HI R37, RZ, 0x3, R37 ;  /* 0x00000003ff257819 */ /* 0x000fc80000011625 */
[----:B------:R-:W-:-:S05]  /*13f0*/  LOP3.LUT R30, R37, 0x17c, RZ, 0xc0, !PT ;  /* 0x0000017c251e7812 */ /* 0x000fca00078ec0ff */
[----:B------:R-:W-:Y:S02]  /*1400*/  VIADD R30, R30, UR4 ;  /* 0x000000041e1e7c36 */ /* 0x000fe40008000000 */
[----:B------:R-:W-:Y:S01]  /*1410*/  IMAD.IADD R42, R28, 0x1, R31 ;  /* 0x000000011c2a7824 */ /* 0x000fe200078e021f */
[----:B-1----:R0:W-:Y:S02]  /*1420*/  @P5 STG.E.128 desc[UR6][R40.64], R24 ;  /* 0x0000001828005986 */ /* 0x0021e4000c101d06 */
[----:B0-----:R-:W-:Y:S02]  /*1430*/  IMAD R41, R38, 0x4, R30 ;  /* 0x0000000426297824 */ /* 0x001fe400078e021e */
[----:B------:R-:W-:-:S03]  /*1440*/  IMAD.IADD R40, R28, 0x1, R43 ;  /* 0x000000011c287824 */ /* 0x000fc600078e022b */
[----:B------:R-:W-:Y:S04]  /*1450*/  LDS R28, [R41+0x2000] ;  /* 0x00200000291c7984 */ /* 0x000fe80000000800 */
[----:B------:R-:W-:Y:S04]  /*1460*/  LDS R29, [R41+0x2004] ;  /* 0x00200400291d7984 */ /* 0x000fe80000000800 */
[----:B------:R-:W-:Y:S04]  /*1470*/  LDS R30, [R41+0x2008] ;  /* 0x00200800291e7984 */ /* 0x000fe80000000800 */
[----:B------:R0:W1:Y:S01]  /*1480*/  LDS R31, [R41+0x200c] ;  /* 0x00200c00291f7984 */ /* 0x0000620000000800 */
[----:B------:R-:W-:Y:S01]  /*1490*/  LOP3.LUT R43, R38, 0xc00, RZ, 0xfc, !PT ;  /* 0x00000c00262b7812 */ /* 0x000fe200078efcff */
[----:B--2---:R-:W-:-:S03]  /*14a0*/  FADD R22, R22, R6 ;  /* 0x0000000616167221 */ /* 0x004fc60000000000 */
[----:B------:R-:W-:-:S04]  /*14b0*/  SHF.R.U32.HI R43, RZ, 0x3, R43 ;  /* 0x00000003ff2b7819 */ /* 0x000fc8000001162b */
[----:B------:R-:W-:Y:S01]  /*14c0*/  LOP3.LUT R6, R43, 0x1fc, RZ, 0xc0, !PT ;  /* 0x000001fc2b067812 */ /* 0x000fe200078ec0ff */
[----:B------:R-:W-:Y:S01]  /*14d0*/  FADD R20, R20, R4 ;  /* 0x0000000414147221 */ /* 0x000fe20000000000 */
[----:B------:R-:W-:-:S03]  /*14e0*/  FADD R21, R21, R5 ;  /* 0x0000000515157221 */ /* 0x000fc60000000000 */
[----:B------:R-:W-:Y:S02]  /*14f0*/  VIADD R6, R6, UR4 ;  /* 0x0000000406067c36 */ /* 0x000fe40008000000 */
[----:B------:R-:W-:-:S04]  /*1500*/  IMAD.WIDE R4, R40, 0x4, R44 ;  /* 0x0000000428047825 */ /* 0x000fc800078e022c */
[----:B0-----:R-:W-:Y:S02]  /*1510*/  IMAD R41, R38, 0x4, R6 ;  /* 0x0000000426297824 */ /* 0x001fe400078e0206 */
[----:B------:R-:W-:-:S03]  /*1520*/  FADD R23, R23, R7 ;  /* 0x0000000717177221 */ /* 0x000fc60000000000 */
[----:B------:R-:W-:Y:S04]  /*1530*/  LDS R6, [R41+0x3008] ;  /* 0x0030080029067984 */ /* 0x000fe80000000800 */
[----:B------:R-:W-:Y:S04]  /*1540*/  LDS R7, [R41+0x300c] ;  /* 0x00300c0029077984 */ /* 0x000fe80000000800 */
[----:B-1----:R-:W-:Y:S04]  /*1550*/  @P4 STG.E.128 desc[UR6][R4.64], R28 ;  /* 0x0000001c04004986 */ /* 0x002fe8000c101d06 */
[----:B------:R-:W-:Y:S04]  /*1560*/  LDS R4, [R41+0x3000] ;  /* 0x0030000029047984 */ /* 0x000fe80000000800 */
[----:B------:R-:W0:Y:S01]  /*1570*/  LDS R5, [R41+0x3004] ;  /* 0x0030040029057984 */ /* 0x000e220000000800 */
[----:B------:R-:W1:Y:S01]  /*1580*/  S2R R40, SR_TID.X ;  /* 0x0000000000287919 */ /* 0x000e620000002100 */
[----:B------:R-:W-:-:S04]  /*1590*/  IMAD.WIDE R44, R42, 0x4, R44 ;  /* 0x000000042a2c7825 */ /* 0x000fc800078e022c */
[----:B---3--:R-:W-:Y:S01]  /*15a0*/  FADD R8, R24, R8 ;  /* 0x0000000818087221 */ /* 0x008fe20000000000 */
[----:B------:R-:W-:Y:S01]  /*15b0*/  FADD R9, R25, R9 ;  /* 0x0000000919097221 */ /* 0x000fe20000000000 */
[----:B------:R-:W-:Y:S01]  /*15c0*/  IMAD.SHL.U32 R24, R32, 0x200, RZ ;  /* 0x0000020020187824 */ /* 0x000fe200078e00ff */
[----:B------:R-:W-:-:S04]  /*15d0*/  SHF.R.U32.HI R35, RZ, 0x3, R35 ;  /* 0x00000003ff237819 */ /* 0x000fc80000011623 */
[----:B------:R-:W-:-:S04]  /*15e0*/  LOP3.LUT R24, R24, 0xe00, RZ, 0xc0, !PT ;  /* 0x00000e0018187812 */ /* 0x000fc800078ec0ff */
[C---:B------:R-:W-:Y:S02]  /*15f0*/  LOP3.LUT R32, R24.reuse, 0x80, RZ, 0xfc, !PT ;  /* 0x0000008018207812 */ /* 0x040fe400078efcff */
[----:B------:R-:W-:Y:S02]  /*1600*/  LOP3.LUT R42, R24, 0x180, RZ, 0xfc, !PT ;  /* 0x00000180182a7812 */ /* 0x000fe400078efcff */
[----:B-1----:R-:W-:Y:S01]  /*1610*/  SHF.R.U32.HI R25, RZ, 0x3, R40 ;  /* 0x00000003ff197819 */ /* 0x002fe20000011628 */
[----:B0-----:R-:W-:Y:S03]  /*1620*/  @P0 STG.E.128 desc[UR6][R44.64], R4 ;  /* 0x000000042c000986 */ /* 0x001fe6000c101d06 */
[----:B------:R-:W-:Y:S02]  /*1630*/  SGXT.U32 R25, R25, 0x2 ;  /* 0x000000021919781a */ /* 0x000fe40000000000 */
[----:B------:R-:W-:-:S02]  /*1640*/  LOP3.LUT R40, R40, 0x40, RZ, 0xc0, !PT ;  /* 0x0000004028287812 */ /* 0x000fc400078ec0ff */
[----:B------:R-:W-:Y:S02]  /*1650*/  LOP3.LUT R25, R35, R24, R25, 0xfe, !PT ;  /* 0x0000001823197212 */ /* 0x000fe400078efe19 */
[----:B------:R-:W-:-:S04]  /*1660*/  SHF.R.U32.HI R40, RZ, 0x3, R40 ;  /* 0x00000003ff287819 */ /* 0x000fc80000011628 */
[----:B------:R-:W-:Y:S02]  /*1670*/  LOP3.LUT R34, R34, R25, R40, 0xfe, !PT ;  /* 0x0000001922227212 */ /* 0x000fe400078efe28 */
[C---:B------:R-:W-:Y:S02]  /*1680*/  LOP3.LUT R40, R24.reuse, 0x100, RZ, 0xfc, !PT ;  /* 0x0000010018287812 */ /* 0x040fe400078efcff */
[----:B------:R-:W-:Y:S02]  /*1690*/  LEA.HI R25, R24, UR4, RZ, 0x1d ;  /* 0x0000000418197c11 */ /* 0x000fe4000f8fe8ff */
[----:B------:R-:W-:Y:S02]  /*16a0*/  LEA.HI R35, R32, UR4, RZ, 0x1d ;  /* 0x0000000420237c11 */ /* 0x000fe4000f8fe8ff */
[----:B------:R-:W-:Y:S02]  /*16b0*/  LEA.HI R41, R40, UR4, RZ, 0x1d ;  /* 0x0000000428297c11 */ /* 0x000fe4000f8fe8ff */
[----:B------:R-:W-:Y:S01]  /*16c0*/  LEA.HI R42, R42, UR4, RZ, 0x1d ;  /* 0x000000042a2a7c11 */ /* 0x000fe2000f8fe8ff */
[C---:B------:R-:W-:Y:S01]  /*16d0*/  IMAD R25, R34.reuse, 0x4, R25 ;  /* 0x0000000422197824 */ /* 0x040fe200078e0219 */
[----:B------:R-:W-:Y:S01]  /*16e0*/  BAR.SYNC.DEFER_BLOCKING 0x0 ;  /* 0x0000000000007b1d */ /* 0x000fe20000010000 */
[C---:B------:R-:W-:Y:S01]  /*16f0*/  IMAD R24, R34.reuse, 0x4, R35 ;  /* 0x0000000422187824 */ /* 0x040fe200078e0223 */
[C---:B------:R-:W-:Y:S01]  /*1700*/  LEA R35, R34.reuse, R41, 0x2 ;  /* 0x0000002922237211 */ /* 0x040fe200078e10ff */
[----:B------:R-:W-:-:S02]  /*1710*/  IMAD R34, R34, 0x4, R42 ;  /* 0x0000000422227824 */ /* 0x000fc400078e022a */
[----:B------:R-:W-:Y:S01]  /*1720*/  FADD R10, R26, R10 ;  /* 0x0000000a1a0a7221 */ /* 0x000fe20000000000 */
[----:B------:R-:W-:Y:S01]  /*1730*/  FADD R11, R27, R11 ;  /* 0x0000000b1b0b7221 */ /* 0x000fe20000000000 */
[----:B----4-:R-:W-:Y:S01]  /*1740*/  FADD R12, R28, R12 ;  /* 0x0000000c1c0c7221 */ /* 0x010fe20000000000 */
[----:B------:R-:W-:Y:S01]  /*1750*/  FADD R13, R29, R13 ;  /* 0x0000000d1d0d7221 */ /* 0x000fe20000000000 */
[----:B------:R-:W-:Y:S01]  /*1760*/  FADD R14, R30, R14 ;  /* 0x0000000e1e0e7221 */ /* 0x000fe20000000000 */
[----:B------:R-:W-:Y:S01]  /*1770*/  FADD R15, R31, R15 ;  /* 0x0000000f1f0f7221 */ /* 0x000fe20000000000 */
[----:B-----5:R-:W-:Y:S01]  /*1780*/  FADD R16, R4, R16 ;  /* 0x0000001004107221 */ /* 0x020fe20000000000 */
[----:B------:R-:W-:Y:S01]  /*1790*/  FADD R17, R5, R17 ;  /* 0x0000001105117221 */ /* 0x000fe20000000000 */
[----:B------:R-:W-:Y:S01]  /*17a0*/  FADD R18, R6, R18 ;  /* 0x0000001206127221 */ /* 0x000fe20000000000 */
[----:B------:R-:W-:Y:S01]  /*17b0*/  FADD R27, R7, R19 ;  /* 0x00000013071b7221 */ /* 0x000fe20000000000 */
[----:B------:R-:W-:Y:S04]  /*17c0*/  STS [R25], R20 ;  /* 0x0000001419007388 */ /* 0x000fe80000000800 */
[----:B------:R0:W-:Y:S04]  /*17d0*/  STS [R24+0x200], R21 ;  /* 0x0002001518007388 */ /* 0x0001e80000000800 */
[----:B------:R-:W-:Y:S04]  /*17e0*/  STS [R35+0x400], R22 ;  /* 0x0004001623007388 */ /* 0x000fe80000000800 */
[----:B------:R-:W-:Y:S01]  /*17f0*/  STS [R34+0x600], R23 ;  /* 0x0006001722007388 */ /* 0x000fe20000000800 */
[----:B------:R-:W-:Y:S01]  /*1800*/  LOP3.LUT R36, R36, 0x70, RZ, 0xc0, !PT ;  /* 0x0000007024247812 */ /* 0x000fe200078ec0ff */
[----:B0-----:R-:W0:Y:S02]  /*1810*/  LDC.64 R20, c[0x0][0x248] ;  /* 0x00009200ff147b82 */ /* 0x001e240000000a00 */
[----:B------:R-:W-:Y:S04]  /*1820*/  STS [R25+0x80], R8 ;  /* 0x0000800819007388 */ /* 0x000fe80000000800 */
[----:B------:R-:W-:Y:S04]  /*1830*/  STS [R24+0x280], R9 ;  /* 0x0002800918007388 */ /* 0x000fe80000000800 */
[----:B------:R-:W-:Y:S04]  /*1840*/  STS [R35+0x480], R10 ;  /* 0x0004800a23007388 */ /* 0x000fe80000000800 */
[----:B------:R-:W-:Y:S04]  /*1850*/  STS [R34+0x680], R11 ;  /* 0x0006800b22007388 */ /* 0x000fe80000000800 */
[----:B------:R1:W-:Y:S04]  /*1860*/  STS [R25+0x100], R12 ;  /* 0x0001000c19007388 */ /* 0x0003e80000000800 */
[----:B------:R-:W-:Y:S04]  /*1870*/  STS [R24+0x300], R13 ;  /* 0x0003000d18007388 */ /* 0x000fe80000000800 */
[----:B------:R-:W-:Y:S04]  /*1880*/  STS [R35+0x500], R14 ;  /* 0x0005000e23007388 */ /* 0x000fe80000000800 */
[----:B------:R-:W-:Y:S04]  /*1890*/  STS [R34+0x700], R15 ;  /* 0x0007000f22007388 */ /* 0x000fe80000000800 */
[----:B------:R-:W-:Y:S04]  /*18a0*/  STS [R25+0x180], R16 ;  /* 0x0001801019007388 */ /* 0x000fe80000000800 */
[----:B------:R0:W-:Y:S04]  /*18b0*/  STS [R24+0x380], R17 ;  /* 0x0003801118007388 */ /* 0x0001e80000000800 */
[----:B------:R2:W-:Y:S04]  /*18c0*/  STS [R35+0x580], R18 ;  /* 0x0005801223007388 */ /* 0x0005e80000000800 */
[----:B------:R-:W-:Y:S01]  /*18d0*/  STS [R34+0x780], R27 ;  /* 0x0007801b22007388 */ /* 0x000fe20000000800 */
[----:B------:R-:W-:-:S02]  /*18e0*/  LOP3.LUT R39, R39, 0xf0, RZ, 0xc0, !PT ;  /* 0x000000f027277812 */ /* 0x000fc400078ec0ff */
[----:B------:R-:W-:Y:S01]  /*18f0*/  LOP3.LUT R37, R37, 0x170, RZ, 0xc0, !PT ;  /* 0x0000017025257812 */ /* 0x000fe200078ec0ff */
[----:B------:R-:W-:Y:S02]  /*1900*/  VIADD R5, R36, UR4 ;  /* 0x0000000424057c36 */ /* 0x000fe40008000000 */
[----:B------:R-:W-:Y:S02]  /*1910*/  VIADD R39, R39, UR4 ;  /* 0x0000000427277c36 */ /* 0x000fe40008000000 */
[----:B------:R-:W-:Y:S02]  /*1920*/  VIADD R37, R37, UR4 ;  /* 0x0000000425257c36 */ /* 0x000fe40008000000 */
[C---:B-1----:R-:W-:Y:S01]  /*1930*/  IMAD R12, R38.reuse, 0x4, R5 ;  /* 0x00000004260c7824 */ /* 0x042fe200078e0205 */
[----:B------:R-:W-:Y:S01]  /*1940*/  BAR.SYNC.DEFER_BLOCKING 0x0 ;  /* 0x0000000000007b1d */ /* 0x000fe20000010000 */
[C---:B------:R-:W-:Y:S02]  /*1950*/  IMAD R8, R38.reuse, 0x4, R39 ;  /* 0x0000000426087824 */ /* 0x040fe400078e0227 */
[----:B------:R-:W-:-:S03]  /*1960*/  IMAD R4, R38, 0x4, R37 ;  /* 0x0000000426047824 */ /* 0x000fc600078e0225 */
[----:B------:R-:W1:Y:S04]  /*1970*/  LDS.128 R12, [R12] ;  /* 0x000000000c0c7984 */ /* 0x000e680000000c00 */
[----:B------:R-:W3:Y:S04]  /*1980*/  LDS.128 R8, [R8+0x1000] ;  /* 0x0010000008087984 */ /* 0x000ee80000000c00 */
[----:B------:R-:W4:Y:S01]  /*1990*/  LDS.128 R4, [R4+0x2000] ;  /* 0x0020000004047984 */ /* 0x000f220000000c00 */
[----:B0-----:R-:W-:Y:S01]  /*19a0*/  IMAD.WIDE R16, R33, 0x4, R20 ;  /* 0x0000000421107825 */ /* 0x001fe200078e0214 */
[----:B------:R-:W-:-:S03]  /*19b0*/  LOP3.LUT R43, R43, 0x1f0, RZ, 0xc0, !PT ;  /* 0x000001f02b2b7812 */ /* 0x000fc600078ec0ff */
[----:B--2---:R-:W-:-:S04]  /*19c0*/  IMAD.WIDE R18, R2, 0x4, R20 ;  /* 0x0000000402127825 */ /* 0x004fc800078e0214 */
[----:B------:R-:W-:-:S04]  /*19d0*/  IMAD.WIDE R2, R3, 0x4, R20 ;  /* 0x0000000403027825 */ /* 0x000fc800078e0214 */
[----:B------:R-:W-:-:S04]  /*19e0*/  VIADD R43, R43, UR4 ;  /* 0x000000042b2b7c36 */ /* 0x000fc80008000000 */
[----:B------:R-:W-:Y:S01]  /*19f0*/  IMAD R43, R38, 0x4, R43 ;  /* 0x00000004262b7824 */ /* 0x000fe200078e022b */
[----:B-1----:R0:W-:Y:S04]  /*1a00*/  @P6 STG.E.128 desc[UR6][R16.64], R12 ;  /* 0x0000000c10006986 */ /* 0x0021e8000c101d06 */
[----:B---3--:R0:W-:Y:S04]  /*1a10*/  @P3 STG.E.128 desc[UR6][R18.64], R8 ;  /* 0x0000000812003986 */ /* 0x0081e8000c101d06 */
[----:B----4-:R0:W-:Y:S02]  /*1a20*/  @P2 STG.E.128 desc[UR6][R2.64], R4 ;  /* 0x0000000402002986 */ /* 0x0101e4000c101d06 */
[----:B0-----:R-:W-:Y:S05]  /*1a30*/  @!P1 EXIT ;  /* 0x000000000000994d */ /* 0x001fea0003800000 */
[----:B------:R-:W1:Y:S01]  /*1a40*/  LDS.128 R40, [R43+0x3000] ;  /* 0x003000002b287984 */ /* 0x000e620000000c00 */
[----:B0-----:R-:W-:-:S05]  /*1a50*/  IMAD.WIDE R2, R0, 0x4, R20 ;  /* 0x0000000400027825 */ /* 0x001fca00078e0214 */
[----:B-1----:R-:W-:Y:S01]  /*1a60*/  STG.E.128 desc[UR6][R2.64], R40 ;  /* 0x0000002802007986 */ /* 0x002fe2000c101d06 */
[----:B------:R-:W-:Y:S05]  /*1a70*/  EXIT ;  /* 0x000000000000794d */ /* 0x000fea0003800000 */
.L_x_0:
[----:B------:R-:W-:-:S00]  /*1a80*/  BRA `(.L_x_0) ;  /* 0xfffffffc00fc7947 */ /* 0x000fc0000383ffff */
[----:B------:R-:W-:-:S00]  /*1a90*/  NOP ;  /* 0x0000000000007918 */ /* 0x000fc00000000000 */
        /* <DEDUP_REMOVED lines=14> */
.L_x_1:


//--------------------- .nv.global.init           --------------------------
	.section	.nv.global.init,"aw",@progbits
.nv.global.init:
	.type		_$_str,@object
	.size		_$_str,(_$_str_$_2 - _$_str)
_$_str:
        /*0000*/ 	.byte	0x5f, 0x5f, 0x43, 0x55, 0x44, 0x41, 0x5f, 0x46, 0x54, 0x5a, 0x00
	.type		_$_str_$_2,@object
	.size		_$_str_$_2,(.L_1 - _$_str_$_2)
_$_str_$_2:
        /*000b*/ 	.byte	0x5f, 0x5f, 0x43, 0x55, 0x44, 0x41, 0x5f, 0x50, 0x52, 0x45, 0x43, 0x5f, 0x53, 0x51, 0x52, 0x54
        /*001b*/ 	.byte	0x00
.L_1:


//--------------------- .nv.shared.triton_poi_fused__native_batch_norm_legit_no_training_add_relu_20 --------------------------
	.section	.nv.shared.triton_poi_fused__native_batch_norm_legit_no_training_add_relu_20,"aw",@nobits
	.sectionflags	@""
	.align	16
	.zero		1024


//--------------------- .nv.constant0.triton_poi_fused__native_batch_norm_legit_no_training_add_relu_20 --------------------------
	.section	.nv.constant0.triton_poi_fused__native_batch_norm_legit_no_training_add_relu_20,"a",@progbits
	.sectionflags	@""
	.align	4
.nv.constant0.triton_poi_fused__native_batch_norm_legit_no_training_add_relu_20:
	.zero		600
